//
// Generated by NVIDIA NVVM Compiler
//
// Compiler Build ID: CL-36424714
// Cuda compilation tools, release 13.0, V13.0.88
// Based on NVVM 20.0.0
//

.version 9.0
.target sm_100
.address_size 64

	// .globl	_Z9conv_flatPfS_S_
// _ZZ9conv_flatPfS_S_E3shm has been demoted

.visible .entry _Z9conv_flatPfS_S_(
	.param .u64 .ptr .align 1 _Z9conv_flatPfS_S__param_0,
	.param .u64 .ptr .align 1 _Z9conv_flatPfS_S__param_1,
	.param .u64 .ptr .align 1 _Z9conv_flatPfS_S__param_2
)
{
	.reg .pred 	%p<7>;
	.reg .b32 	%r<37>;
	.reg .b32 	%f<29>;
	.reg .b64 	%rd<13>;
	// demoted variable
	.shared .align 4 .b8 _ZZ9conv_flatPfS_S_E3shm[12288];
	ld.param.u64 	%rd1, [_Z9conv_flatPfS_S__param_0];
	ld.param.u64 	%rd2, [_Z9conv_flatPfS_S__param_1];
	ld.param.u64 	%rd3, [_Z9conv_flatPfS_S__param_2];
	mov.u32 	%r7, %ctaid.x;
	mov.u32 	%r1, %tid.x;
	mad.lo.s32 	%r2, %r7, 30, %r1;
	mov.u32 	%r8, %ctaid.y;
	mov.u32 	%r3, %tid.y;
	mad.lo.s32 	%r4, %r8, 30, %r3;
	add.s32 	%r5, %r4, -2;
	add.s32 	%r6, %r2, -2;
	or.b32  	%r9, %r5, %r6;
	setp.gt.u32 	%p1, %r9, 63;
	@%p1 bra 	$L__BB0_2;
	cvta.to.global.u64 	%rd4, %rd1;
	shl.b32 	%r17, %r6, 6;
	add.s32 	%r18, %r17, %r5;
	mov.u32 	%r19, %ctaid.z;
	mad.lo.s32 	%r20, %r18, 3, %r19;
	mul.wide.u32 	%rd5, %r20, 4;
	add.s64 	%rd6, %rd4, %rd5;
	ld.global.f32 	%f1, [%rd6];
	mov.u32 	%r21, _ZZ9conv_flatPfS_S_E3shm;
	mad.lo.s32 	%r22, %r3, 384, %r21;
	mad.lo.s32 	%r23, %r1, 12, %r22;
	shl.b32 	%r24, %r19, 2;
	add.s32 	%r25, %r23, %r24;
	st.shared.f32 	[%r25], %f1;
	bra.uni 	$L__BB0_3;
$L__BB0_2:
	mov.u32 	%r10, _ZZ9conv_flatPfS_S_E3shm;
	mad.lo.s32 	%r11, %r3, 384, %r10;
	mad.lo.s32 	%r12, %r1, 12, %r11;
	mov.u32 	%r13, %ctaid.z;
	shl.b32 	%r14, %r13, 2;
	add.s32 	%r15, %r12, %r14;
	mov.b32 	%r16, 0;
	st.shared.u32 	[%r15], %r16;
$L__BB0_3:
	bar.sync 	0;
	max.u32 	%r27, %r3, %r1;
	setp.gt.u32 	%p2, %r27, 29;
	setp.gt.u32 	%p3, %r4, 59;
	or.pred  	%p4, %p2, %p3;
	setp.gt.s32 	%p5, %r2, 59;
	or.pred  	%p6, %p5, %p4;
	@%p6 bra 	$L__BB0_5;
	mov.u32 	%r29, %ctaid.z;
	shl.b32 	%r30, %r29, 2;
	mov.u32 	%r31, _ZZ9conv_flatPfS_S_E3shm;
	add.s32 	%r32, %r31, %r30;
	mad.lo.s32 	%r33, %r3, 384, %r32;
	mad.lo.s32 	%r34, %r1, 12, %r33;
	ld.shared.f32 	%f2, [%r34];
	cvta.to.global.u64 	%rd7, %rd3;
	mul.wide.u32 	%rd8, %r29, 4;
	add.s64 	%rd9, %rd7, %rd8;
	ld.global.f32 	%f3, [%rd9];
	fma.rn.f32 	%f4, %f2, %f3, 0f00000000;
	ld.shared.f32 	%f5, [%r34+12];
	ld.global.f32 	%f6, [%rd9+36];
	fma.rn.f32 	%f7, %f5, %f6, %f4;
	ld.shared.f32 	%f8, [%r34+24];
	ld.global.f32 	%f9, [%rd9+72];
	fma.rn.f32 	%f10, %f8, %f9, %f7;
	ld.shared.f32 	%f11, [%r34+384];
	ld.global.f32 	%f12, [%rd9+12];
	fma.rn.f32 	%f13, %f11, %f12, %f10;
	ld.shared.f32 	%f14, [%r34+396];
	ld.global.f32 	%f15, [%rd9+48];
	fma.rn.f32 	%f16, %f14, %f15, %f13;
	ld.shared.f32 	%f17, [%r34+408];
	ld.global.f32 	%f18, [%rd9+84];
	fma.rn.f32 	%f19, %f17, %f18, %f16;
	ld.shared.f32 	%f20, [%r34+768];
	ld.global.f32 	%f21, [%rd9+24];
	fma.rn.f32 	%f22, %f20, %f21, %f19;
	ld.shared.f32 	%f23, [%r34+780];
	ld.global.f32 	%f24, [%rd9+60];
	fma.rn.f32 	%f25, %f23, %f24, %f22;
	ld.shared.f32 	%f26, [%r34+792];
	ld.global.f32 	%f27, [%rd9+96];
	fma.rn.f32 	%f28, %f26, %f27, %f25;
	mad.lo.s32 	%r35, %r2, 62, %r4;
	mad.lo.s32 	%r36, %r35, 3, %r29;
	cvta.to.global.u64 	%rd10, %rd2;
	mul.wide.u32 	%rd11, %r36, 4;
	add.s64 	%rd12, %rd10, %rd11;
	st.global.f32 	[%rd12], %f28;
$L__BB0_5:
	ret;

}
	// .globl	_Z7hadamadPfS_
.visible .entry _Z7hadamadPfS_(
	.param .u64 .ptr .align 1 _Z7hadamadPfS__param_0,
	.param .u64 .ptr .align 1 _Z7hadamadPfS__param_1
)
{
	.reg .b32 	%r<6>;
	.reg .b32 	%f<4>;
	.reg .b64 	%rd<9>;

	ld.param.u64 	%rd1, [_Z7hadamadPfS__param_0];
	ld.param.u64 	%rd2, [_Z7hadamadPfS__param_1];
	cvta.to.global.u64 	%rd3, %rd2;
	cvta.to.global.u64 	%rd4, %rd1;
	mov.u32 	%r1, %ctaid.x;
	mov.u32 	%r2, %ctaid.y;
	mad.lo.s32 	%r3, %r1, 62, %r2;
	mov.u32 	%r4, %tid.x;
	mad.lo.s32 	%r5, %r3, 3, %r4;
	mul.wide.u32 	%rd5, %r5, 4;
	add.s64 	%rd6, %rd4, %rd5;
	ld.global.f32 	%f1, [%rd6];
	mul.wide.u32 	%rd7, %r3, 4;
	add.s64 	%rd8, %rd3, %rd7;
	ld.global.f32 	%f2, [%rd8];
	add.f32 	%f3, %f1, %f2;
	st.global.f32 	[%rd8], %f3;
	bar.sync 	0;
	ret;

}


// ===== COMPILED SASS (sm_100) =====

	.target	sm_100

	.elftype	@"ET_EXEC"


//--------------------- .note.nv.tkinfo           --------------------------
	.section	.note.nv.tkinfo,"",@"SHT_NOTE"
	.sectionflags	@"SHF_NOTE_NV_TKINFO"
	.tkinfo
        /*0018*/ 	.word	0x00000002
        /*0030*/ 	.string	""
        /*0030*/ 	.string	"ptxas"
        /*0030*/ 	.string	"Cuda compilation tools, release 13.0, V13.0.88"
        /*0030*/ 	.string	"Build cuda_13.0.r13.0/compiler.36424714_0"
        /*0030*/ 	.string	"-arch sm_100 -m 64 "



//--------------------- .note.nv.cuinfo           --------------------------
	.section	.note.nv.cuinfo,"",@"SHT_NOTE"
	.sectionflags	@"SHF_NOTE_NV_CUINFO"
        /*0018*/ 	.short	0x0002
        /*001a*/ 	.short	0x0064
        /*001c*/ 	.short	0x0082
	.zero		2


//--------------------- .nv.info                  --------------------------
	.section	.nv.info,"",@"SHT_CUDA_INFO"
	.align	4


	//----- nvinfo : EIATTR_REGCOUNT
	.align		4
        /*0000*/ 	.byte	0x04, 0x2f
        /*0002*/ 	.short	(.L_1 - .L_0)
	.align		4
.L_0:
        /*0004*/ 	.word	index@(_Z9conv_flatPfS_S_)
        /*0008*/ 	.word	0x0000001b


	//----- nvinfo : EIATTR_FRAME_SIZE
	.align		4
.L_1:
        /*000c*/ 	.byte	0x04, 0x11
        /*000e*/ 	.short	(.L_3 - .L_2)
	.align		4
.L_2:
        /*0010*/ 	.word	index@(_Z9conv_flatPfS_S_)
        /*0014*/ 	.word	0x00000000


	//----- nvinfo : EIATTR_REGCOUNT
	.align		4
.L_3:
        /*0018*/ 	.byte	0x04, 0x2f
        /*001a*/ 	.short	(.L_5 - .L_4)
	.align		4
.L_4:
        /*001c*/ 	.word	index@(_Z7hadamadPfS_)
        /*0020*/ 	.word	0x0000000c


	//----- nvinfo : EIATTR_FRAME_SIZE
	.align		4
.L_5:
        /*0024*/ 	.byte	0x04, 0x11
        /*0026*/ 	.short	(.L_7 - .L_6)
	.align		4
.L_6:
        /*0028*/ 	.word	index@(_Z7hadamadPfS_)
        /*002c*/ 	.word	0x00000000


	//----- nvinfo : EIATTR_MIN_STACK_SIZE
	.align		4
.L_7:
        /*0030*/ 	.byte	0x04, 0x12
        /*0032*/ 	.short	(.L_9 - .L_8)
	.align		4
.L_8:
        /*0034*/ 	.word	index@(_Z7hadamadPfS_)
        /*0038*/ 	.word	0x00000000


	//----- nvinfo : EIATTR_MIN_STACK_SIZE
	.align		4
.L_9:
        /*003c*/ 	.byte	0x04, 0x12
        /*003e*/ 	.short	(.L_11 - .L_10)
	.align		4
.L_10:
        /*0040*/ 	.word	index@(_Z9conv_flatPfS_S_)
        /*0044*/ 	.word	0x00000000
.L_11:


//--------------------- .nv.compat                --------------------------
	.section	.nv.compat,"",@"SHT_CUDA_COMPAT_INFO"
	.align	4
        /*0000*/ 	.byte	0x02, 0x09, 0x00, 0x00, 0x02, 0x02, 0x01, 0x00, 0x02, 0x05, 0x05, 0x00, 0x03, 0x07, 0x01, 0x01
        /*0010*/ 	.byte	0x02, 0x03, 0x00, 0x00, 0x02, 0x06, 0x01, 0x00, 0x04, 0x0b, 0x08, 0x00, 0x09, 0x00, 0x00, 0x00
        /*0020*/ 	.byte	0x00, 0x00, 0x00, 0x00


//--------------------- .nv.info._Z7hadamadPfS_   --------------------------
	.section	.nv.info._Z7hadamadPfS_,"",@"SHT_CUDA_INFO"
	.sectionflags	@""
	.align	4


	//----- nvinfo : EIATTR_CUDA_API_VERSION
	.align		4
        /*0000*/ 	.byte	0x04, 0x37
        /*0002*/ 	.short	(.L_13 - .L_12)
.L_12:
        /*0004*/ 	.word	0x00000082


	//----- nvinfo : EIATTR_KPARAM_INFO
	.align		4
.L_13:
        /*0008*/ 	.byte	0x04, 0x17
        /*000a*/ 	.short	(.L_15 - .L_14)
.L_14:
        /*000c*/ 	.word	0x00000000
        /*0010*/ 	.short	0x0001
        /*0012*/ 	.short	0x0008
        /*0014*/ 	.byte	0x00, 0xf5, 0x21, 0x00


	//----- nvinfo : EIATTR_KPARAM_INFO
	.align		4
.L_15:
        /*0018*/ 	.byte	0x04, 0x17
        /*001a*/ 	.short	(.L_17 - .L_16)
.L_16:
        /*001c*/ 	.word	0x00000000
        /*0020*/ 	.short	0x0000
        /*0022*/ 	.short	0x0000
        /*0024*/ 	.byte	0x00, 0xf5, 0x21, 0x00


	//----- nvinfo : EIATTR_SPARSE_MMA_MASK
	.align		4
.L_17:
        /*0028*/ 	.byte	0x03, 0x50
        /*002a*/ 	.short	0x0000


	//----- nvinfo : EIATTR_MAXREG_COUNT
	.align		4
        /*002c*/ 	.byte	0x03, 0x1b
        /*002e*/ 	.short	0x00ff


	//----- nvinfo : EIATTR_NUM_BARRIERS
	.align		4
        /*0030*/ 	.byte	0x02, 0x4c
        /*0032*/ 	.byte	0x01
	.zero		1


	//----- nvinfo : EIATTR_MERCURY_ISA_VERSION
	.align		4
        /*0034*/ 	.byte	0x03, 0x5f
        /*0036*/ 	.short	0x0101


	//----- nvinfo : EIATTR_VRC_CTA_INIT_COUNT
	.align		4
        /*0038*/ 	.byte	0x02, 0x4a
	.zero		1
	.zero		1


	//----- nvinfo : EIATTR_EXIT_INSTR_OFFSETS
	.align		4
        /*003c*/ 	.byte	0x04, 0x1c
        /*003e*/ 	.short	(.L_19 - .L_18)


	//   ....[0]....
.L_18:
        /*0040*/ 	.word	0x00000100


	//----- nvinfo : EIATTR_CBANK_PARAM_SIZE
	.align		4
.L_19:
        /*0044*/ 	.byte	0x03, 0x19
        /*0046*/ 	.short	0x0010


	//----- nvinfo : EIATTR_PARAM_CBANK
	.align		4
        /*0048*/ 	.byte	0x04, 0x0a
        /*004a*/ 	.short	(.L_21 - .L_20)
	.align		4
.L_20:
        /*004c*/ 	.word	index@(.nv.constant0._Z7hadamadPfS_)
        /*0050*/ 	.short	0x0380
        /*0052*/ 	.short	0x0010


	//----- nvinfo : EIATTR_SW_WAR
	.align		4
.L_21:
        /*0054*/ 	.byte	0x04, 0x36
        /*0056*/ 	.short	(.L_23 - .L_22)
.L_22:
        /*0058*/ 	.word	0x00000008
.L_23:


//--------------------- .nv.info._Z9conv_flatPfS_S_ --------------------------
	.section	.nv.info._Z9conv_flatPfS_S_,"",@"SHT_CUDA_INFO"
	.sectionflags	@""
	.align	4


	//----- nvinfo : EIATTR_CUDA_API_VERSION
	.align		4
        /*0000*/ 	.byte	0x04, 0x37
        /*0002*/ 	.short	(.L_25 - .L_24)
.L_24:
        /*0004*/ 	.word	0x00000082


	//----- nvinfo : EIATTR_KPARAM_INFO
	.align		4
.L_25:
        /*0008*/ 	.byte	0x04, 0x17
        /*000a*/ 	.short	(.L_27 - .L_26)
.L_26:
        /*000c*/ 	.word	0x00000000
        /*0010*/ 	.short	0x0002
        /*0012*/ 	.short	0x0010
        /*0014*/ 	.byte	0x00, 0xf5, 0x21, 0x00


	//----- nvinfo : EIATTR_KPARAM_INFO
	.align		4
.L_27:
        /*0018*/ 	.byte	0x04, 0x17
        /*001a*/ 	.short	(.L_29 - .L_28)
.L_28:
        /*001c*/ 	.word	0x00000000
        /*0020*/ 	.short	0x0001
        /*0022*/ 	.short	0x0008
        /*0024*/ 	.byte	0x00, 0xf5, 0x21, 0x00


	//----- nvinfo : EIATTR_KPARAM_INFO
	.align		4
.L_29:
        /*0028*/ 	.byte	0x04, 0x17
        /*002a*/ 	.short	(.L_31 - .L_30)
.L_30:
        /*002c*/ 	.word	0x00000000
        /*0030*/ 	.short	0x0000
        /*0032*/ 	.short	0x0000
        /*0034*/ 	.byte	0x00, 0xf5, 0x21, 0x00


	//----- nvinfo : EIATTR_SPARSE_MMA_MASK
	.align		4
.L_31:
        /*0038*/ 	.byte	0x03, 0x50
        /*003a*/ 	.short	0x0000


	//----- nvinfo : EIATTR_MAXREG_COUNT
	.align		4
        /*003c*/ 	.byte	0x03, 0x1b
        /*003e*/ 	.short	0x00ff


	//----- nvinfo : EIATTR_NUM_BARRIERS
	.align		4
        /*0040*/ 	.byte	0x02, 0x4c
        /*0042*/ 	.byte	0x01
	.zero		1


	//----- nvinfo : EIATTR_MERCURY_ISA_VERSION
	.align		4
        /*0044*/ 	.byte	0x03, 0x5f
        /*0046*/ 	.short	0x0101


	//----- nvinfo : EIATTR_VRC_CTA_INIT_COUNT
	.align		4
        /*0048*/ 	.byte	0x02, 0x4a
	.zero		1
	.zero		1


	//----- nvinfo : EIATTR_EXIT_INSTR_OFFSETS
	.align		4
        /*004c*/ 	.byte	0x04, 0x1c
        /*004e*/ 	.short	(.L_33 - .L_32)


	//   ....[0]....
.L_32:
        /*0050*/ 	.word	0x00000260


	//   ....[1]....
        /*0054*/ 	.word	0x000004c0


	//----- nvinfo : EIATTR_CBANK_PARAM_SIZE
	.align		4
.L_33:
        /*0058*/ 	.byte	0x03, 0x19
        /*005a*/ 	.short	0x0018


	//----- nvinfo : EIATTR_PARAM_CBANK
	.align		4
        /*005c*/ 	.byte	0x04, 0x0a
        /*005e*/ 	.short	(.L_35 - .L_34)
	.align		4
.L_34:
        /*0060*/ 	.word	index@(.nv.constant0._Z9conv_flatPfS_S_)
        /*0064*/ 	.short	0x0380
        /*0066*/ 	.short	0x0018


	//----- nvinfo : EIATTR_SW_WAR
	.align		4
.L_35:
        /*0068*/ 	.byte	0x04, 0x36
        /*006a*/ 	.short	(.L_37 - .L_36)
.L_36:
        /*006c*/ 	.word	0x00000008
.L_37:


//--------------------- .nv.callgraph             --------------------------
	.section	.nv.callgraph,"",@"SHT_CUDA_CALLGRAPH"
	.align	4
	.sectionentsize	8
	.align		4
        /*0000*/ 	.word	0x00000000
	.align		4
        /*0004*/ 	.word	0xffffffff
	.align		4
        /*0008*/ 	.word	0x00000000
	.align		4
        /*000c*/ 	.word	0xfffffffe
	.align		4
        /*0010*/ 	.word	0x00000000
	.align		4
        /*0014*/ 	.word	0xfffffffd
	.align		4
        /*0018*/ 	.word	0x00000000
	.align		4
        /*001c*/ 	.word	0xfffffffc


//--------------------- .text._Z7hadamadPfS_      --------------------------
	.section	.text._Z7hadamadPfS_,"ax",@progbits
	.align	128
        .global         _Z7hadamadPfS_
        .type           _Z7hadamadPfS_,@function
        .size           _Z7hadamadPfS_,(.L_x_2 - _Z7hadamadPfS_)
        .other          _Z7hadamadPfS_,@"STO_CUDA_ENTRY STV_DEFAULT"
_Z7hadamadPfS_:
.text._Z7hadamadPfS_:
[----:B------:R-:W-:Y:S01]  /*0000*/  LDC R1, c[0x0][0x37c] ;  /* 0x0000df00ff017b82 */ /* 0x000fe20000000800 */
[----:B------:R-:W0:Y:S07]  /*0010*/  S2R R7, SR_CTAID.X ;  /* 0x0000000000077919 */ /* 0x000e2e0000002500 */
[----:B------:R-:W1:Y:S01]  /*0020*/  LDC.64 R2, c[0x0][0x380] ;  /* 0x0000e000ff027b82 */ /* 0x000e620000000a00 */
[----:B------:R-:W2:Y:S01]  /*0030*/  LDCU.64 UR4, c[0x0][0x358] ;  /* 0x00006b00ff0477ac */ /* 0x000ea20008000a00 */
[----:B------:R-:W0:Y:S01]  /*0040*/  S2R R0, SR_CTAID.Y ;  /* 0x0000000000007919 */ /* 0x000e220000002600 */
[----:B------:R-:W3:Y:S05]  /*0050*/  S2R R6, SR_TID.X ;  /* 0x0000000000067919 */ /* 0x000eea0000002100 */
[----:B------:R-:W4:Y:S01]  /*0060*/  LDC.64 R4, c[0x0][0x388] ;  /* 0x0000e200ff047b82 */ /* 0x000f220000000a00 */
[----:B0-----:R-:W-:-:S04]  /*0070*/  IMAD R7, R7, 0x3e, R0 ;  /* 0x0000003e07077824 */ /* 0x001fc800078e0200 */
[C---:B---3--:R-:W-:Y:S02]  /*0080*/  IMAD R9, R7.reuse, 0x3, R6 ;  /* 0x0000000307097824 */ /* 0x048fe400078e0206 */
[----:B----4-:R-:W-:-:S04]  /*0090*/  IMAD.WIDE.U32 R4, R7, 0x4, R4 ;  /* 0x0000000407047825 */ /* 0x010fc800078e0004 */
[----:B-1----:R-:W-:Y:S01]  /*00a0*/  IMAD.WIDE.U32 R2, R9, 0x4, R2 ;  /* 0x0000000409027825 */ /* 0x002fe200078e0002 */
[----:B--2---:R-:W2:Y:S05]  /*00b0*/  LDG.E R7, desc[UR4][R4.64] ;  /* 0x0000000404077981 */ /* 0x004eaa000c1e1900 */
[----:B------:R-:W2:Y:S02]  /*00c0*/  LDG.E R2, desc[UR4][R2.64] ;  /* 0x0000000402027981 */ /* 0x000ea4000c1e1900 */
[----:B--2---:R-:W-:-:S05]  /*00d0*/  FADD R7, R2, R7 ;  /* 0x0000000702077221 */ /* 0x004fca0000000000 */
[----:B------:R-:W-:Y:S01]  /*00e0*/  STG.E desc[UR4][R4.64], R7 ;  /* 0x0000000704007986 */ /* 0x000fe2000c101904 */
[----:B------:R-:W-:Y:S06]  /*00f0*/  BAR.SYNC.DEFER_BLOCKING 0x0 ;  /* 0x0000000000007b1d */ /* 0x000fec0000010000 */
[----:B------:R-:W-:Y:S05]  /*0100*/  EXIT ;  /* 0x000000000000794d */ /* 0x000fea0003800000 */
.L_x_0:
[----:B------:R-:W-:-:S00]  /*0110*/  BRA `(.L_x_0) ;  /* 0xfffffffc00fc7947 */ /* 0x000fc0000383ffff */
[----:B------:R-:W-:-:S00]  /*0120*/  NOP ;  /* 0x0000000000007918 */ /* 0x000fc00000000000 */
        /* <DEDUP_REMOVED lines=13> */
.L_x_2:


//--------------------- .text._Z9conv_flatPfS_S_  --------------------------
	.section	.text._Z9conv_flatPfS_S_,"ax",@progbits
	.align	128
        .global         _Z9conv_flatPfS_S_
        .type           _Z9conv_flatPfS_S_,@function
        .size           _Z9conv_flatPfS_S_,(.L_x_3 - _Z9conv_flatPfS_S_)
        .other          _Z9conv_flatPfS_S_,@"STO_CUDA_ENTRY STV_DEFAULT"
_Z9conv_flatPfS_S_:
.text._Z9conv_flatPfS_S_:
[----:B------:R-:W-:Y:S01]  /*0000*/  LDC R1, c[0x0][0x37c] ;  /* 0x0000df00ff017b82 */ /* 0x000fe20000000800 */
[----:B------:R-:W0:Y:S07]  /*0010*/  S2R R3, SR_CTAID.Y ;  /* 0x0000000000037919 */ /* 0x000e2e0000002600 */
[----:B------:R-:W1:Y:S01]  /*0020*/  S2UR UR8, SR_CTAID.Z ;  /* 0x00000000000879c3 */ /* 0x000e620000002700 */
[----:B------:R-:W2:Y:S01]  /*0030*/  LDCU.64 UR6, c[0x0][0x358] ;  /* 0x00006b00ff0677ac */ /* 0x000ea20008000a00 */
[----:B------:R-:W0:Y:S01]  /*0040*/  S2R R0, SR_TID.Y ;  /* 0x0000000000007919 */ /* 0x000e220000002200 */
[----:B------:R-:W3:Y:S01]  /*0050*/  S2R R4, SR_CTAID.X ;  /* 0x0000000000047919 */ /* 0x000ee20000002500 */
[----:B------:R-:W3:Y:S01]  /*0060*/  S2R R5, SR_TID.X ;  /* 0x0000000000057919 */ /* 0x000ee20000002100 */
[----:B0-----:R-:W-:-:S02]  /*0070*/  IMAD R2, R3, 0x1e, R0 ;  /* 0x0000001e03027824 */ /* 0x001fc400078e0200 */
[----:B---3--:R-:W-:-:S03]  /*0080*/  IMAD R3, R4, 0x1e, R5 ;  /* 0x0000001e04037824 */ /* 0x008fc600078e0205 */
[----:B------:R-:W-:Y:S02]  /*0090*/  IADD3 R4, PT, PT, R2, -0x2, RZ ;  /* 0xfffffffe02047810 */ /* 0x000fe40007ffe0ff */
[----:B------:R-:W-:-:S04]  /*00a0*/  IADD3 R9, PT, PT, R3, -0x2, RZ ;  /* 0xfffffffe03097810 */ /* 0x000fc80007ffe0ff */
[----:B------:R-:W-:-:S04]  /*00b0*/  LOP3.LUT R6, R4, R9, RZ, 0xfc, !PT ;  /* 0x0000000904067212 */ /* 0x000fc800078efcff */
[----:B------:R-:W-:-:S13]  /*00c0*/  ISETP.GT.U32.AND P1, PT, R6, 0x3f, PT ;  /* 0x0000003f0600780c */ /* 0x000fda0003f24070 */
[----:B------:R-:W0:Y:S01]  /*00d0*/  @!P1 LDC.64 R6, c[0x0][0x380] ;  /* 0x0000e000ff069b82 */ /* 0x000e220000000a00 */
[----:B------:R-:W-:Y:S02]  /*00e0*/  @!P1 LEA R9, R9, R4, 0x6 ;  /* 0x0000000409099211 */ /* 0x000fe400078e30ff */
[----:B-1----:R-:W-:-:S05]  /*00f0*/  @!P1 MOV R4, UR8 ;  /* 0x0000000800049c02 */ /* 0x002fca0008000f00 */
[----:B------:R-:W-:-:S04]  /*0100*/  @!P1 IMAD R9, R9, 0x3, R4 ;  /* 0x0000000309099824 */ /* 0x000fc800078e0204 */
[----:B0-----:R-:W-:-:S06]  /*0110*/  @!P1 IMAD.WIDE.U32 R6, R9, 0x4, R6 ;  /* 0x0000000409069825 */ /* 0x001fcc00078e0006 */
[----:B--2---:R-:W2:Y:S01]  /*0120*/  @!P1 LDG.E R6, desc[UR6][R6.64] ;  /* 0x0000000606069981 */ /* 0x004ea2000c1e1900 */
[----:B------:R-:W0:Y:S01]  /*0130*/  S2UR UR5, SR_CgaCtaId ;  /* 0x00000000000579c3 */ /* 0x000e220000008800 */
[----:B------:R-:W-:Y:S01]  /*0140*/  UMOV UR4, 0x400 ;  /* 0x0000040000047882 */ /* 0x000fe20000000000 */
[----:B------:R-:W-:Y:S02]  /*0150*/  VIMNMX.U32 R10, PT, PT, R5, R0, !PT ;  /* 0x00000000050a7248 */ /* 0x000fe40007fe0000 */
[----:B------:R-:W-:-:S04]  /*0160*/  ISETP.GT.U32.AND P0, PT, R2, 0x3b, PT ;  /* 0x0000003b0200780c */ /* 0x000fc80003f04070 */
[----:B------:R-:W-:-:S04]  /*0170*/  ISETP.GT.U32.OR P0, PT, R10, 0x1d, P0 ;  /* 0x0000001d0a00780c */ /* 0x000fc80000704470 */
[----:B------:R-:W-:Y:S01]  /*0180*/  ISETP.GT.OR P0, PT, R3, 0x3b, P0 ;  /* 0x0000003b0300780c */ /* 0x000fe20000704670 */
[----:B0-----:R-:W-:-:S06]  /*0190*/  ULEA UR4, UR5, UR4, 0x18 ;  /* 0x0000000405047291 */ /* 0x001fcc000f8ec0ff */
[----:B------:R-:W-:-:S05]  /*01a0*/  @!P1 MOV R17, UR4 ;  /* 0x0000000400119c02 */ /* 0x000fca0008000f00 */
[----:B------:R-:W-:Y:S01]  /*01b0*/  @!P1 IMAD R8, R0, 0x180, R17 ;  /* 0x0000018000089824 */ /* 0x000fe200078e0211 */
[----:B------:R-:W-:-:S03]  /*01c0*/  @P1 MOV R17, UR4 ;  /* 0x0000000400111c02 */ /* 0x000fc60008000f00 */
[----:B------:R-:W-:Y:S02]  /*01d0*/  @!P1 IMAD R9, R5, 0xc, R8 ;  /* 0x0000000c05099824 */ /* 0x000fe400078e0208 */
[----:B------:R-:W-:-:S03]  /*01e0*/  @P1 IMAD R8, R0, 0x180, R17 ;  /* 0x0000018000081824 */ /* 0x000fc600078e0211 */
[----:B------:R-:W-:Y:S01]  /*01f0*/  @!P1 LEA R9, R4, R9, 0x2 ;  /* 0x0000000904099211 */ /* 0x000fe200078e10ff */
[----:B------:R-:W-:Y:S01]  /*0200*/  @P1 IMAD R7, R5, 0xc, R8 ;  /* 0x0000000c05071824 */ /* 0x000fe200078e0208 */
[----:B------:R-:W-:-:S04]  /*0210*/  @P1 MOV R4, UR8 ;  /* 0x0000000800041c02 */ /* 0x000fc80008000f00 */
[----:B------:R-:W-:Y:S01]  /*0220*/  @P1 LEA R7, R4, R7, 0x2 ;  /* 0x0000000704071211 */ /* 0x000fe200078e10ff */
[----:B--2---:R0:W-:Y:S04]  /*0230*/  @!P1 STS [R9], R6 ;  /* 0x0000000609009388 */ /* 0x0041e80000000800 */
[----:B------:R0:W-:Y:S01]  /*0240*/  @P1 STS [R7], RZ ;  /* 0x000000ff07001388 */ /* 0x0001e20000000800 */
[----:B------:R-:W-:Y:S06]  /*0250*/  BAR.SYNC.DEFER_BLOCKING 0x0 ;  /* 0x0000000000007b1d */ /* 0x000fec0000010000 */
[----:B------:R-:W-:Y:S05]  /*0260*/  @P0 EXIT ;  /* 0x000000000000094d */ /* 0x000fea0003800000 */
[----:B0-----:R-:W0:Y:S02]  /*0270*/  LDC.64 R6, c[0x0][0x390] ;  /* 0x0000e400ff067b82 */ /* 0x001e240000000a00 */
[----:B0-----:R-:W-:-:S05]  /*0280*/  IMAD.WIDE.U32 R6, R4, 0x4, R6 ;  /* 0x0000000404067825 */ /* 0x001fca00078e0006 */
[----:B------:R-:W2:Y:S04]  /*0290*/  LDG.E R19, desc[UR6][R6.64] ;  /* 0x0000000606137981 */ /* 0x000ea8000c1e1900 */
[----:B------:R-:W3:Y:S04]  /*02a0*/  LDG.E R15, desc[UR6][R6.64+0x24] ;  /* 0x00002406060f7981 */ /* 0x000ee8000c1e1900 */
[----:B------:R-:W4:Y:S04]  /*02b0*/  LDG.E R8, desc[UR6][R6.64+0x48] ;  /* 0x0000480606087981 */ /* 0x000f28000c1e1900 */
[----:B------:R-:W5:Y:S04]  /*02c0*/  LDG.E R14, desc[UR6][R6.64+0xc] ;  /* 0x00000c06060e7981 */ /* 0x000f68000c1e1900 */
[----:B------:R-:W5:Y:S04]  /*02d0*/  LDG.E R13, desc[UR6][R6.64+0x30] ;  /* 0x00003006060d7981 */ /* 0x000f68000c1e1900 */
[----:B------:R-:W5:Y:S04]  /*02e0*/  LDG.E R12, desc[UR6][R6.64+0x54] ;  /* 0x00005406060c7981 */ /* 0x000f68000c1e1900 */
[----:B------:R-:W5:Y:S04]  /*02f0*/  LDG.E R11, desc[UR6][R6.64+0x18] ;  /* 0x00001806060b7981 */ /* 0x000f68000c1e1900 */
[----:B------:R-:W5:Y:S04]  /*0300*/  LDG.E R10, desc[UR6][R6.64+0x3c] ;  /* 0x00003c06060a7981 */ /* 0x000f68000c1e1900 */
[----:B------:R0:W5:Y:S01]  /*0310*/  LDG.E R9, desc[UR6][R6.64+0x60] ;  /* 0x0000600606097981 */ /* 0x000162000c1e1900 */
[----:B------:R-:W-:Y:S01]  /*0320*/  LEA R17, R4, R17, 0x2 ;  /* 0x0000001104117211 */ /* 0x000fe200078e10ff */
[----:B------:R-:W-:-:S04]  /*0330*/  IMAD R3, R3, 0x3e, R2 ;  /* 0x0000003e03037824 */ /* 0x000fc800078e0202 */
[----:B------:R-:W-:Y:S02]  /*0340*/  IMAD R0, R0, 0x180, R17 ;  /* 0x0000018000007824 */ /* 0x000fe400078e0211 */
[----:B------:R-:W-:Y:S02]  /*0350*/  IMAD R3, R3, 0x3, R4 ;  /* 0x0000000303037824 */ /* 0x000fe400078e0204 */
[----:B------:R-:W-:Y:S01]  /*0360*/  IMAD R17, R5, 0xc, R0 ;  /* 0x0000000c05117824 */ /* 0x000fe200078e0200 */
[----:B0-----:R-:W0:Y:S04]  /*0370*/  LDC.64 R6, c[0x0][0x388] ;  /* 0x0000e200ff067b82 */ /* 0x001e280000000a00 */
[----:B------:R-:W2:Y:S04]  /*0380*/  LDS R0, [R17] ;  /* 0x0000000011007984 */ /* 0x000ea80000000800 */
[----:B------:R-:W3:Y:S04]  /*0390*/  LDS R21, [R17+0xc] ;  /* 0x00000c0011157984 */ /* 0x000ee80000000800 */
[----:B------:R-:W4:Y:S04]  /*03a0*/  LDS R20, [R17+0x18] ;  /* 0x0000180011147984 */ /* 0x000f280000000800 */
[----:B------:R-:W5:Y:S04]  /*03b0*/  LDS R22, [R17+0x180] ;  /* 0x0001800011167984 */ /* 0x000f680000000800 */
[----:B------:R-:W1:Y:S04]  /*03c0*/  LDS R23, [R17+0x18c] ;  /* 0x00018c0011177984 */ /* 0x000e680000000800 */
[----:B------:R-:W1:Y:S01]  /*03d0*/  LDS R24, [R17+0x198] ;  /* 0x0001980011187984 */ /* 0x000e620000000800 */
[----:B0-----:R-:W-:-:S03]  /*03e0*/  IMAD.WIDE.U32 R6, R3, 0x4, R6 ;  /* 0x0000000403067825 */ /* 0x001fc600078e0006 */
[----:B------:R-:W0:Y:S04]  /*03f0*/  LDS R18, [R17+0x300] ;  /* 0x0003000011127984 */ /* 0x000e280000000800 */
[----:B------:R-:W0:Y:S04]  /*0400*/  LDS R5, [R17+0x30c] ;  /* 0x00030c0011057984 */ /* 0x000e280000000800 */
[----:B------:R-:W0:Y:S01]  /*0410*/  LDS R16, [R17+0x318] ;  /* 0x0003180011107984 */ /* 0x000e220000000800 */
[----:B--2---:R-:W-:-:S04]  /*0420*/  FFMA R0, R0, R19, RZ ;  /* 0x0000001300007223 */ /* 0x004fc800000000ff */
[----:B---3--:R-:W-:-:S04]  /*0430*/  FFMA R15, R21, R15, R0 ;  /* 0x0000000f150f7223 */ /* 0x008fc80000000000 */
[----:B----4-:R-:W-:-:S04]  /*0440*/  FFMA R15, R20, R8, R15 ;  /* 0x00000008140f7223 */ /* 0x010fc8000000000f */
[----:B-----5:R-:W-:-:S04]  /*0450*/  FFMA R14, R22, R14, R15 ;  /* 0x0000000e160e7223 */ /* 0x020fc8000000000f */
[----:B-1----:R-:W-:-:S04]  /*0460*/  FFMA R13, R23, R13, R14 ;  /* 0x0000000d170d7223 */ /* 0x002fc8000000000e */
[----:B------:R-:W-:-:S04]  /*0470*/  FFMA R13, R24, R12, R13 ;  /* 0x0000000c180d7223 */ /* 0x000fc8000000000d */
[----:B0-----:R-:W-:-:S04]  /*0480*/  FFMA R18, R18, R11, R13 ;  /* 0x0000000b12127223 */ /* 0x001fc8000000000d */
[----:B------:R-:W-:-:S04]  /*0490*/  FFMA R5, R5, R10, R18 ;  /* 0x0000000a05057223 */ /* 0x000fc80000000012 */
[----:B------:R-:W-:-:S05]  /*04a0*/  FFMA R5, R16, R9, R5 ;  /* 0x0000000910057223 */ /* 0x000fca0000000005 */
[----:B------:R-:W-:Y:S01]  /*04b0*/  STG.E desc[UR6][R6.64], R5 ;  /* 0x0000000506007986 */ /* 0x000fe2000c101906 */
[----:B------:R-:W-:Y:S05]  /*04c0*/  EXIT ;  /* 0x000000000000794d */ /* 0x000fea0003800000 */
.L_x_1:
        /* <DEDUP_REMOVED lines=11> */
.L_x_3:


//--------------------- .nv.shared.reserved.0     --------------------------
	.section	.nv.shared.reserved.0,"aw",@nobits
	.weak		__nv_reservedSMEM_offset_0_alias
	.size		__nv_reservedSMEM_offset_0_alias, 0, 64
	.other		__nv_reservedSMEM_offset_0_alias,@"STO_CUDA_RESERVED_SHARED STV_DEFAULT"
__nv_reservedSMEM_offset_0_alias:
	.zero		0
	.zero		64


//--------------------- .nv.shared._Z9conv_flatPfS_S_ --------------------------
	.section	.nv.shared._Z9conv_flatPfS_S_,"aw",@nobits
	.sectionflags	@""
	.align	4
.nv.shared._Z9conv_flatPfS_S_:
	.zero		13312


//--------------------- .nv.constant0._Z7hadamadPfS_ --------------------------
	.section	.nv.constant0._Z7hadamadPfS_,"a",@progbits
	.sectionflags	@""
	.align	4
.nv.constant0._Z7hadamadPfS_:
	.zero		912


//--------------------- .nv.constant0._Z9conv_flatPfS_S_ --------------------------
	.section	.nv.constant0._Z9conv_flatPfS_S_,"a",@progbits
	.sectionflags	@""
	.align	4
.nv.constant0._Z9conv_flatPfS_S_:
	.zero		920


//--------------------- SYMBOLS --------------------------

	.type		.nv.reservedSmem.offset0,@object
	.size		.nv.reservedSmem.offset0,0x4
	.type		.nv.reservedSmem.cap,@object
	.size		.nv.reservedSmem.cap,0x4
